	.target	sm_90a

	.elftype	@"ET_EXEC"


//--------------------- .note.nv.tkinfo           --------------------------
	.section	.note.nv.tkinfo,"",@"SHT_NOTE"
	.sectionflags	@"SHF_NOTE_NV_TKINFO"
	.tkinfo
        /*0018*/ 	.word	0x00000002
        /*0030*/ 	.string	""
        /*0030*/ 	.string	"ptxas"
        /*0030*/ 	.string	"Cuda compilation tools, release 13.0, V13.0.88"
        /*0030*/ 	.string	"Build cuda_13.0.r13.0/compiler.36424714_0"
        /*0030*/ 	.string	"-v  -suppress-debug-info  -lineinfo  -arch sm_90a "



//--------------------- .note.nv.cuinfo           --------------------------
	.section	.note.nv.cuinfo,"",@"SHT_NOTE"
	.sectionflags	@"SHF_NOTE_NV_CUINFO"
        /*0018*/ 	.short	0x0002
        /*001a*/ 	.short	0x005a
        /*001c*/ 	.short	0x0082
	.zero		2


//--------------------- .nv.info                  --------------------------
	.section	.nv.info,"",@"SHT_CUDA_INFO"
	.align	4


	//----- nvinfo : EIATTR_REGCOUNT
	.align		4
        /*0000*/ 	.byte	0x04, 0x2f
        /*0002*/ 	.short	(.L_1 - .L_0)
	.align		4
.L_0:
        /*0004*/ 	.word	index@(gluon_mma)
        /*0008*/ 	.word	0x00000040


	//----- nvinfo : EIATTR_FRAME_SIZE
	.align		4
.L_1:
        /*000c*/ 	.byte	0x04, 0x11
        /*000e*/ 	.short	(.L_3 - .L_2)
	.align		4
.L_2:
        /*0010*/ 	.word	index@(gluon_mma)
        /*0014*/ 	.word	0x00000000


	//----- nvinfo : EIATTR_MIN_STACK_SIZE
	.align		4
.L_3:
        /*0018*/ 	.byte	0x04, 0x12
        /*001a*/ 	.short	(.L_5 - .L_4)
	.align		4
.L_4:
        /*001c*/ 	.word	index@(gluon_mma)
        /*0020*/ 	.word	0x00000000
.L_5:


//--------------------- .nv.compat                --------------------------
	.section	.nv.compat,"",@"SHT_CUDA_COMPAT_INFO"
	.align	4
        /*0000*/ 	.byte	0x02, 0x09, 0x01, 0x00, 0x02, 0x02, 0x04, 0x00, 0x02, 0x05, 0x05, 0x00, 0x03, 0x07, 0x01, 0x01
        /*0010*/ 	.byte	0x02, 0x03, 0x00, 0x00, 0x02, 0x06, 0x01, 0x00, 0x04, 0x0b, 0x08, 0x00, 0x00, 0x00, 0x00, 0x00
        /*0020*/ 	.byte	0x00, 0x00, 0x00, 0x00


//--------------------- .nv.info.gluon_mma        --------------------------
	.section	.nv.info.gluon_mma,"",@"SHT_CUDA_INFO"
	.sectionflags	@""
	.align	4


	//----- nvinfo : EIATTR_CUDA_API_VERSION
	.align		4
        /*0000*/ 	.byte	0x04, 0x37
        /*0002*/ 	.short	(.L_7 - .L_6)
.L_6:
        /*0004*/ 	.word	0x00000082


	//----- nvinfo : EIATTR_KPARAM_INFO
	.align		4
.L_7:
        /*0008*/ 	.byte	0x04, 0x17
        /*000a*/ 	.short	(.L_9 - .L_8)
.L_8:
        /*000c*/ 	.word	0x00000000
        /*0010*/ 	.short	0x0004
        /*0012*/ 	.short	0x0020
        /*0014*/ 	.byte	0x00, 0xf4, 0x21, 0x00


	//----- nvinfo : EIATTR_KPARAM_INFO
	.align		4
.L_9:
        /*0018*/ 	.byte	0x04, 0x17
        /*001a*/ 	.short	(.L_11 - .L_10)
.L_10:
        /*001c*/ 	.word	0x00000000
        /*0020*/ 	.short	0x0003
        /*0022*/ 	.short	0x0018
        /*0024*/ 	.byte	0x00, 0xf4, 0x21, 0x00


	//----- nvinfo : EIATTR_KPARAM_INFO
	.align		4
.L_11:
        /*0028*/ 	.byte	0x04, 0x17
        /*002a*/ 	.short	(.L_13 - .L_12)
.L_12:
        /*002c*/ 	.word	0x00000000
        /*0030*/ 	.short	0x0002
        /*0032*/ 	.short	0x0010
        /*0034*/ 	.byte	0x00, 0xf4, 0x21, 0x00


	//----- nvinfo : EIATTR_KPARAM_INFO
	.align		4
.L_13:
        /*0038*/ 	.byte	0x04, 0x17
        /*003a*/ 	.short	(.L_15 - .L_14)
.L_14:
        /*003c*/ 	.word	0x00000000
        /*0040*/ 	.short	0x0001
        /*0042*/ 	.short	0x0008
        /*0044*/ 	.byte	0x00, 0xf4, 0x21, 0x00


	//----- nvinfo : EIATTR_KPARAM_INFO
	.align		4
.L_15:
        /*0048*/ 	.byte	0x04, 0x17
        /*004a*/ 	.short	(.L_17 - .L_16)
.L_16:
        /*004c*/ 	.word	0x00000000
        /*0050*/ 	.short	0x0000
        /*0052*/ 	.short	0x0000
        /*0054*/ 	.byte	0x00, 0xf4, 0x21, 0x00


	//----- nvinfo : EIATTR_SPARSE_MMA_MASK
	.align		4
.L_17:
        /*0058*/ 	.byte	0x03, 0x50
        /*005a*/ 	.short	0x0000


	//----- nvinfo : EIATTR_MAXREG_COUNT
	.align		4
        /*005c*/ 	.byte	0x03, 0x1b
        /*005e*/ 	.short	0x00ff


	//----- nvinfo : EIATTR_NUM_BARRIERS
	.align		4
        /*0060*/ 	.byte	0x02, 0x4c
        /*0062*/ 	.byte	0x01
	.zero		1


	//----- nvinfo : EIATTR_MERCURY_ISA_VERSION
	.align		4
        /*0064*/ 	.byte	0x03, 0x5f
        /*0066*/ 	.short	0x0101


	//----- nvinfo : EIATTR_EXIT_INSTR_OFFSETS
	.align		4
        /*0068*/ 	.byte	0x04, 0x1c
        /*006a*/ 	.short	(.L_19 - .L_18)


	//   ....[0]....
.L_18:
        /*006c*/ 	.word	0x00001230


	//----- nvinfo : EIATTR_REQNTID
	.align		4
.L_19:
        /*0070*/ 	.byte	0x04, 0x10
        /*0072*/ 	.short	(.L_21 - .L_20)
.L_20:
        /*0074*/ 	.word	0x00000080
        /*0078*/ 	.word	0x00000001
        /*007c*/ 	.word	0x00000001


	//----- nvinfo : EIATTR_CBANK_PARAM_SIZE
	.align		4
.L_21:
        /*0080*/ 	.byte	0x03, 0x19
        /*0082*/ 	.short	0x0028


	//----- nvinfo : EIATTR_PARAM_CBANK
	.align		4
        /*0084*/ 	.byte	0x04, 0x0a
        /*0086*/ 	.short	(.L_23 - .L_22)
	.align		4
.L_22:
        /*0088*/ 	.word	index@(.nv.constant0.gluon_mma)
        /*008c*/ 	.short	0x0210
        /*008e*/ 	.short	0x0028


	//----- nvinfo : EIATTR_SW_WAR
	.align		4
.L_23:
        /*0090*/ 	.byte	0x04, 0x36
        /*0092*/ 	.short	(.L_25 - .L_24)
.L_24:
        /*0094*/ 	.word	0x00000008
.L_25:


//--------------------- .nv.callgraph             --------------------------
	.section	.nv.callgraph,"",@"SHT_CUDA_CALLGRAPH"
	.align	4
	.sectionentsize	8
	.align		4
        /*0000*/ 	.word	0x00000000
	.align		4
        /*0004*/ 	.word	0xffffffff
	.align		4
        /*0008*/ 	.word	0x00000000
	.align		4
        /*000c*/ 	.word	0xfffffffe
	.align		4
        /*0010*/ 	.word	0x00000000
	.align		4
        /*0014*/ 	.word	0xfffffffd
	.align		4
        /*0018*/ 	.word	0x00000000
	.align		4
        /*001c*/ 	.word	0xfffffffc


//--------------------- .text.gluon_mma           --------------------------
	.section	.text.gluon_mma,"ax",@progbits
	.align	128
        .global         gluon_mma
        .type           gluon_mma,@function
        .size           gluon_mma,(.L_x_1 - gluon_mma)
        .other          gluon_mma,@"STO_CUDA_ENTRY STV_DEFAULT"
gluon_mma:
.text.gluon_mma:
[----:B------:R-:W-:Y:S01]  /*0000*/  LDC R1, c[0x0][0x28] ;  /* 0x00000a00ff017b82 */ /* 0x000fe20000000800 */
[----:B------:R-:W0:Y:S07]  /*0010*/  S2R R2, SR_TID.X ;  /* 0x0000000000027919 */ /* 0x000e2e0000002100 */
[----:B------:R-:W1:Y:S01]  /*0020*/  LDC.64 R4, c[0x0][0x210] ;  /* 0x00008400ff047b82 */ /* 0x000e620000000a00 */
[----:B------:R-:W-:Y:S01]  /*0030*/  ULDC.64 UR16, c[0x0][0x208] ;  /* 0x0000820000107ab9 */ /* 0x000fe20000000a00 */
[C---:B0-----:R-:W-:Y:S01]  /*0040*/  IMAD.SHL.U32 R0, R2.reuse, 0x2, RZ ;  /* 0x0000000202007824 */ /* 0x041fe200078e00ff */
[----:B------:R-:W-:-:S04]  /*0050*/  LOP3.LUT R3, R2, 0x60, RZ, 0xc0, !PT ;  /* 0x0000006002037812 */ /* 0x000fc800078ec0ff */
[----:B------:R-:W-:Y:S01]  /*0060*/  LOP3.LUT R15, R0, 0xc0, RZ, 0xc0, !PT ;  /* 0x000000c0000f7812 */ /* 0x000fe200078ec0ff */
[----:B------:R-:W-:Y:S01]  /*0070*/  IMAD.SHL.U32 R9, R3, 0x2, RZ ;  /* 0x0000000203097824 */ /* 0x000fe200078e00ff */
[----:B------:R-:W-:-:S03]  /*0080*/  LOP3.LUT R0, R2, 0x1f, RZ, 0xc0, !PT ;  /* 0x0000001f02007812 */ /* 0x000fc600078ec0ff */
[----:B-1----:R-:W-:-:S04]  /*0090*/  IMAD.WIDE.U32 R6, R15, 0x2, R4 ;  /* 0x000000020f067825 */ /* 0x002fc800078e0004 */
[----:B------:R-:W-:-:S04]  /*00a0*/  IMAD.WIDE.U32 R4, R9, 0x2, R4 ;  /* 0x0000000209047825 */ /* 0x000fc800078e0004 */
[----:B------:R-:W-:-:S04]  /*00b0*/  IMAD.WIDE.U32 R6, R0, 0x2, R6 ;  /* 0x0000000200067825 */ /* 0x000fc800078e0006 */
[----:B------:R-:W-:Y:S02]  /*00c0*/  IMAD.WIDE.U32 R4, R0, 0x2, R4 ;  /* 0x0000000200047825 */ /* 0x000fe400078e0004 */
[----:B------:R-:W2:Y:S04]  /*00d0*/  LDG.E.U16 R7, desc[UR16][R6.64+0x1e40] ;  /* 0x001e401006077981 */ /* 0x000ea8000c1e1500 */
[----:B------:R-:W3:Y:S04]  /*00e0*/  LDG.E.U16 R11, desc[UR16][R4.64] ;  /* 0x00000010040b7981 */ /* 0x000ee8000c1e1500 */
[----:B------:R-:W4:Y:S01]  /*00f0*/  LDG.E.U16 R19, desc[UR16][R4.64+0x240] ;  /* 0x0002401004137981 */ /* 0x000f22000c1e1500 */
[----:B------:R-:W0:Y:S01]  /*0100*/  S2UR UR8, SR_CgaCtaId ;  /* 0x00000000000879c3 */ /* 0x000e220000008800 */
[----:B------:R-:W-:Y:S01]  /*0110*/  LEA R25, R3, R0, 0x1 ;  /* 0x0000000003197211 */ /* 0x000fe200078e08ff */
[----:B------:R-:W-:Y:S01]  /*0120*/  UMOV UR4, 0x400 ;  /* 0x0000040000047882 */ /* 0x000fe20000000000 */
[----:B------:R-:W-:Y:S01]  /*0130*/  SHF.R.U32.HI R10, RZ, 0x1, R3 ;  /* 0x00000001ff0a7819 */ /* 0x000fe20000011603 */
[----:B------:R-:W5:Y:S02]  /*0140*/  LDG.E.U16 R13, desc[UR16][R4.64+0x40] ;  /* 0x00004010040d7981 */ /* 0x000f64000c1e1500 */
[----:B------:R-:W-:-:S02]  /*0150*/  IMAD.SHL.U32 R25, R25, 0x2, RZ ;  /* 0x0000000219197824 */ /* 0x000fc400078e00ff */
[----:B------:R-:W5:Y:S03]  /*0160*/  LDG.E.U16 R17, desc[UR16][R4.64+0x200] ;  /* 0x0002001004117981 */ /* 0x000f66000c1e1500 */
[----:B------:R-:W-:Y:S01]  /*0170*/  LOP3.LUT R10, R25, R10, RZ, 0x3c, !PT ;  /* 0x0000000a190a7212 */ /* 0x000fe200078e3cff */
[----:B------:R-:W5:Y:S04]  /*0180*/  LDG.E.U16 R21, desc[UR16][R4.64+0x400] ;  /* 0x0004001004157981 */ /* 0x000f68000c1e1500 */
[----:B------:R-:W5:Y:S04]  /*0190*/  LDG.E.U16 R23, desc[UR16][R4.64+0x440] ;  /* 0x0004401004177981 */ /* 0x000f68000c1e1500 */
[----:B------:R-:W5:Y:S01]  /*01a0*/  LDG.E.U16 R25, desc[UR16][R4.64+0x600] ;  /* 0x0006001004197981 */ /* 0x000f62000c1e1500 */
[----:B0-----:R-:W-:-:S03]  /*01b0*/  ULEA UR8, UR8, UR4, 0x18 ;  /* 0x0000000408087291 */ /* 0x001fc6000f8ec03f */
[----:B------:R-:W5:Y:S04]  /*01c0*/  LDG.E.U16 R27, desc[UR16][R4.64+0x640] ;  /* 0x00064010041b7981 */ /* 0x000f68000c1e1500 */
        /* <DEDUP_REMOVED lines=19> */
[----:B---3--:R0:W-:Y:S04]  /*0300*/  STS.U16 [R10+UR8], R11 ;  /* 0x0000000b0a007988 */ /* 0x0081e80008000408 */
[----:B----4-:R1:W-:Y:S04]  /*0310*/  STS.U16 [R10+UR8+0x200], R19 ;  /* 0x000200130a007988 */ /* 0x0103e80008000408 */
[----:B0-----:R-:W3:Y:S04]  /*0320*/  LDG.E.U16 R11, desc[UR16][R4.64+0x1c40] ;  /* 0x001c4010040b7981 */ /* 0x001ee8000c1e1500 */
[----:B-1----:R-:W4:Y:S04]  /*0330*/  LDG.E.U16 R19, desc[UR16][R4.64+0x1640] ;  /* 0x0016401004137981 */ /* 0x002f28000c1e1500 */
[----:B--2---:R0:W-:Y:S02]  /*0340*/  STS.U16 [R10+UR8+0x1e00], R7 ;  /* 0x001e00070a007988 */ /* 0x0041e40008000408 */
[----:B0-----:R-:W0:Y:S02]  /*0350*/  LDC.64 R6, c[0x0][0x218] ;  /* 0x00008600ff067b82 */ /* 0x001e240000000a00 */
[----:B-----5:R1:W-:Y:S04]  /*0360*/  STS.U16 [R10+UR8+0x40], R13 ;  /* 0x0000400d0a007988 */ /* 0x0203e80008000408 */
[----:B------:R2:W-:Y:S04]  /*0370*/  STS.U16 [R10+UR8+0x240], R17 ;  /* 0x000240110a007988 */ /* 0x0005e80008000408 */
[----:B------:R5:W-:Y:S04]  /*0380*/  STS.U16 [R10+UR8+0x400], R21 ;  /* 0x000400150a007988 */ /* 0x000be80008000408 */
[----:B-1----:R-:W4:Y:S04]  /*0390*/  LDG.E.U16 R13, desc[UR16][R4.64+0x1e00] ;  /* 0x001e0010040d7981 */ /* 0x002f28000c1e1500 */
[----:B--2---:R-:W2:Y:S01]  /*03a0*/  LDG.E.U16 R17, desc[UR16][R4.64+0x1600] ;  /* 0x0016001004117981 */ /* 0x004ea2000c1e1500 */
[----:B0-----:R-:W-:-:S04]  /*03b0*/  IMAD.WIDE.U32 R8, R9, 0x2, R6 ;  /* 0x0000000209087825 */ /* 0x001fc800078e0006 */
[----:B------:R-:W-:-:S04]  /*03c0*/  IMAD.WIDE.U32 R6, R15, 0x2, R6 ;  /* 0x000000020f067825 */ /* 0x000fc800078e0006 */
[----:B------:R-:W-:-:S04]  /*03d0*/  IMAD.WIDE.U32 R8, R0, 0x2, R8 ;  /* 0x0000000200087825 */ /* 0x000fc800078e0008 */
[----:B------:R-:W-:Y:S01]  /*03e0*/  IMAD.WIDE.U32 R6, R0, 0x2, R6 ;  /* 0x0000000200067825 */ /* 0x000fe200078e0006 */
[----:B------:R0:W-:Y:S04]  /*03f0*/  STS.U16 [R10+UR8+0x440], R23 ;  /* 0x000440170a007988 */ /* 0x0001e80008000408 */
        /* <DEDUP_REMOVED lines=8> */
[----:B------:R-:W2:Y:S04]  /*0480*/  LDG.E.U16 R20, desc[UR16][R6.64+0x1e40] ;  /* 0x001e401006147981 */ /* 0x000ea8000c1e1500 */
        /* <DEDUP_REMOVED lines=13> */
[----:B------:R-:W2:Y:S04]  /*0560*/  LDG.E.U16 R15, desc[UR16][R8.64+0x40] ;  /* 0x00004010080f7981 */ /* 0x000ea8000c1e1500 */
[----:B------:R-:W2:Y:S04]  /*0570*/  LDG.E.U16 R5, desc[UR16][R8.64+0x200] ;  /* 0x0002001008057981 */ /* 0x000ea8000c1e1500 */
[----:B-----5:R-:W5:Y:S04]  /*0580*/  LDG.E.U16 R21, desc[UR16][R8.64+0x240] ;  /* 0x0002401008157981 */ /* 0x020f68000c1e1500 */
[----:B------:R-:W5:Y:S04]  /*0590*/  LDG.E.U16 R7, desc[UR16][R8.64+0x400] ;  /* 0x0004001008077981 */ /* 0x000f68000c1e1500 */
[----:B0-----:R-:W5:Y:S04]  /*05a0*/  LDG.E.U16 R23, desc[UR16][R8.64+0x440] ;  /* 0x0004401008177981 */ /* 0x001f68000c1e1500 */
[----:B-1----:R-:W5:Y:S04]  /*05b0*/  LDG.E.U16 R25, desc[UR16][R8.64+0x600] ;  /* 0x0006001008197981 */ /* 0x002f68000c1e1500 */
        /* <DEDUP_REMOVED lines=22> */
[----:B---3--:R0:W-:Y:S04]  /*0720*/  STS.U16 [R10+UR8+0x1c40], R11 ;  /* 0x001c400b0a007988 */ /* 0x0081e80008000408 */
[----:B----4-:R1:W-:Y:S04]  /*0730*/  STS.U16 [R10+UR8+0x1600], R19 ;  /* 0x001600130a007988 */ /* 0x0103e80008000408 */
[----:B0-----:R-:W3:Y:S04]  /*0740*/  LDG.E.U16 R11, desc[UR16][R8.64+0x1e00] ;  /* 0x001e0010080b7981 */ /* 0x001ee8000c1e1500 */
[----:B-1----:R-:W4:Y:S04]  /*0750*/  LDG.E.U16 R19, desc[UR16][R8.64+0x840] ;  /* 0x0008401008137981 */ /* 0x002f28000c1e1500 */
[----:B------:R-:W-:Y:S04]  /*0760*/  STS.U16 [R10+UR8+0x1a00], R2 ;  /* 0x001a00020a007988 */ /* 0x000fe80008000408 */
[----:B------:R-:W-:Y:S04]  /*0770*/  STS.U16 [R10+UR8+0x1e40], R13 ;  /* 0x001e400d0a007988 */ /* 0x000fe80008000408 */
[----:B--2---:R-:W-:Y:S01]  /*0780*/  STS.U16 [R10+UR8+0x1640], R17 ;  /* 0x001640110a007988 */ /* 0x004fe20008000408 */
[----:B------:R-:W-:-:S02]  /*0790*/  UIADD3 UR4, UR8, 0x2000, URZ ;  /* 0x0000200008047890 */ /* 0x000fc4000fffe03f */
[----:B------:R-:W-:Y:S02]  /*07a0*/  USHF.R.U32.HI UR5, URZ, 0x4, UR8 ;  /* 0x000000043f057899 */ /* 0x000fe40008011608 */
[----:B------:R-:W-:Y:S02]  /*07b0*/  USHF.R.U32.HI UR6, URZ, 0x4, UR4 ;  /* 0x000000043f067899 */ /* 0x000fe40008011604 */
[----:B------:R-:W-:Y:S02]  /*07c0*/  USGXT.U32 UR4, UR5, 0xe ;  /* 0x0000000e0504789a */ /* 0x000fe40008000000 */
[----:B------:R-:W-:Y:S01]  /*07d0*/  USGXT.U32 UR6, UR6, 0xe ;  /* 0x0000000e0606789a */ /* 0x000fe20008000000 */
[----:B------:R-:W-:Y:S01]  /*07e0*/  UMOV UR5, 0x40000040 ;  /* 0x4000004000057882 */ /* 0x000fe20000000000 */
[----:B------:R-:W-:Y:S01]  /*07f0*/  UMOV UR7, 0x40000040 ;  /* 0x4000004000077882 */ /* 0x000fe20000000000 */
[----:B------:R-:W-:Y:S04]  /*0800*/  STS.U16 [R10+UR8+0x3e00], R20 ;  /* 0x003e00140a007988 */ /* 0x000fe80008000408 */
[----:B------:R-:W-:Y:S04]  /*0810*/  STS.U16 [R10+UR8+0x2000], R14 ;  /* 0x0020000e0a007988 */ /* 0x000fe80008000408 */
[----:B------:R-:W-:Y:S04]  /*0820*/  STS.U16 [R10+UR8+0x2040], R15 ;  /* 0x0020400f0a007988 */ /* 0x000fe80008000408 */
[----:B------:R-:W-:Y:S04]  /*0830*/  STS.U16 [R10+UR8+0x2240], R5 ;  /* 0x002240050a007988 */ /* 0x000fe80008000408 */
[----:B-----5:R-:W-:Y:S04]  /*0840*/  STS.U16 [R10+UR8+0x2200], R21 ;  /* 0x002200150a007988 */ /* 0x020fe80008000408 */
[----:B------:R-:W-:Y:S04]  /*0850*/  STS.U16 [R10+UR8+0x2400], R7 ;  /* 0x002400070a007988 */ /* 0x000fe80008000408 */
        /* <DEDUP_REMOVED lines=16> */
[----:B------:R0:W-:Y:S04]  /*0960*/  STS.U16 [R10+UR8+0x3640], R55 ;  /* 0x003640370a007988 */ /* 0x0001e80008000408 */
[----:B------:R-:W-:Y:S04]  /*0970*/  STS.U16 [R10+UR8+0x3600], R57 ;  /* 0x003600390a007988 */ /* 0x000fe80008000408 */
[----:B------:R-:W-:Y:S04]  /*0980*/  STS.U16 [R10+UR8+0x3800], R59 ;  /* 0x0038003b0a007988 */ /* 0x000fe80008000408 */
[----:B------:R-:W-:Y:S04]  /*0990*/  STS.U16 [R10+UR8+0x3840], R61 ;  /* 0x0038403d0a007988 */ /* 0x000fe80008000408 */
[----:B------:R1:W-:Y:S04]  /*09a0*/  STS.U16 [R10+UR8+0x3a40], R6 ;  /* 0x003a40060a007988 */ /* 0x0003e80008000408 */
[----:B------:R-:W-:Y:S04]  /*09b0*/  STS.U16 [R10+UR8+0x3a00], R12 ;  /* 0x003a000c0a007988 */ /* 0x000fe80008000408 */
[----:B------:R-:W-:Y:S04]  /*09c0*/  STS.U16 [R10+UR8+0x3c00], R16 ;  /* 0x003c00100a007988 */ /* 0x000fe80008000408 */
[----:B------:R2:W-:Y:S04]  /*09d0*/  STS.U16 [R10+UR8+0x3c40], R18 ;  /* 0x003c40120a007988 */ /* 0x0005e80008000408 */
[----:B---3--:R-:W-:Y:S04]  /*09e0*/  STS.U16 [R10+UR8+0x3e40], R11 ;  /* 0x003e400b0a007988 */ /* 0x008fe80008000408 */
[----:B----4-:R3:W-:Y:S01]  /*09f0*/  STS.U16 [R10+UR8+0x2840], R19 ;  /* 0x002840130a007988 */ /* 0x0107e20008000408 */
[----:B------:R-:W-:Y:S06]  /*0a00*/  BAR.SYNC.DEFER_BLOCKING 0x0 ;  /* 0x0000000000007b1d */ /* 0x000fec0000010000 */
[----:B0-----:R-:W-:-:S06]  /*0a10*/  WARPGROUP.ARRIVE ;  /* 0x00000000000079c5 */ /* 0x001fcc0000000000 */
[----:B------:R-:W-:Y:S01]  /*0a20*/  HGMMA.64x64x16.F32.BF16 R24, gdesc[UR4].tnspB, RZ, !UPT ;  /* 0x40e00000041879f0 */ /* 0x000fe2000c7018ff */
[----:B------:R-:W-:Y:S02]  /*0a30*/  UIADD3 UR7, UP0, UR4, 0x2, URZ ;  /* 0x0000000204077890 */ /* 0x000fe4000ff1e03f */
[----:B------:R-:W-:Y:S01]  /*0a40*/  UIADD3 UR9, UP1, UR6, 0x80, URZ ;  /* 0x0000008006097890 */ /* 0x000fe2000ff3e03f */
[----:B------:R-:W-:Y:S01]  /*0a50*/  UMOV UR4, URZ ;  /* 0x0000003f00047c82 */ /* 0x000fe20008000000 */
[----:B------:R-:W-:Y:S01]  /*0a60*/  UMOV UR5, URZ ;  /* 0x0000003f00057c82 */ /* 0x000fe20008000000 */
[----:B------:R-:W-:Y:S02]  /*0a70*/  UIADD3.X UR6, UR4, 0x40000040, URZ, UP0, !UPT ;  /* 0x4000004004067890 */ /* 0x000fe400087fe43f */
[----:B------:R-:W-:Y:S01]  /*0a80*/  UIADD3.X UR10, UR5, 0x40000040, URZ, UP1, !UPT ;  /* 0x40000040050a7890 */ /* 0x000fe20008ffe43f */
[----:B------:R-:W-:-:S04]  /*0a90*/  UMOV UR4, UR7 ;  /* 0x0000000700047c82 */ /* 0x000fc80008000000 */
[----:B------:R-:W-:Y:S01]  /*0aa0*/  UMOV UR5, UR6 ;  /* 0x0000000600057c82 */ /* 0x000fe20008000000 */
[----:B------:R-:W-:Y:S01]  /*0ab0*/  UMOV UR6, UR9 ;  /* 0x0000000900067c82 */ /* 0x000fe20008000000 */
[----:B------:R-:W-:Y:S02]  /*0ac0*/  UMOV UR7, UR10 ;  /* 0x0000000a00077c82 */ /* 0x000fe40008000000 */
[----:B------:R-:W-:Y:S01]  /*0ad0*/  HGMMA.64x64x16.F32.BF16 R24, gdesc[UR4].tnspB, R24 ;  /* 0x40e00000041879f0 */ /* 0x000fe20008701818 */
[----:B------:R-:W-:Y:S02]  /*0ae0*/  UIADD3.64 UR12, UR4, 0x2, URZ ;  /* 0x00000002040c7897 */ /* 0x000fe4000fffe03f */
[----:B------:R-:W-:Y:S02]  /*0af0*/  UIADD3.64 UR14, UR6, 0x80, URZ ;  /* 0x00000080060e7897 */ /* 0x000fe4000fffe03f */
[----:B------:R-:W-:Y:S02]  /*0b00*/  UIADD3.64 UR4, UR4, 0x4, URZ ;  /* 0x0000000404047897 */ /* 0x000fe4000fffe03f */
[----:B------:R-:W-:-:S05]  /*0b10*/  UIADD3.64 UR6, UR6, 0x100, URZ ;  /* 0x0000010006067897 */ /* 0x000fca000fffe03f */
[----:B------:R-:W-:Y:S01]  /*0b20*/  HGMMA.64x64x16.F32.BF16 R24, gdesc[UR12].tnspB, R24 ;  /* 0x40e000000c1879f0 */ /* 0x000fe20008701818 */
[----:B------:R-:W0:Y:S03]  /*0b30*/  S2R R2, SR_TID.X ;  /* 0x0000000000027919 */ /* 0x000e260000002100 */
[----:B------:R-:W-:Y:S01]  /*0b40*/  HGMMA.64x64x16.F32.BF16 R24, gdesc[UR4].tnspB, R24, gsb0 ;  /* 0x40e00000041879f0 */ /* 0x000fe20008001818 */
[C---:B0-----:R-:W-:Y:S01]  /*0b50*/  IMAD.SHL.U32 R4, R2.reuse, 0x20, RZ ;  /* 0x0000002002047824 */ /* 0x041fe200078e00ff */
[----:B------:R-:W-:Y:S02]  /*0b60*/  SHF.L.U32 R5, R2, 0x8, RZ ;  /* 0x0000000802057819 */ /* 0x000fe400000006ff */
[----:B------:R-:W-:Y:S02]  /*0b70*/  SHF.R.S32.HI R17, RZ, 0x2, R2 ;  /* 0x00000002ff117819 */ /* 0x000fe40000011402 */
[----:B------:R-:W-:-:S02]  /*0b80*/  LOP3.LUT R13, R4, 0x60, RZ, 0xc0, !PT ;  /* 0x00000060040d7812 */ /* 0x000fc400078ec0ff */
[C---:B------:R-:W-:Y:S02]  /*0b90*/  SHF.L.U32 R4, R2.reuse, 0x4, RZ ;  /* 0x0000000402047819 */ /* 0x040fe400000006ff */
[----:B------:R-:W-:Y:S02]  /*0ba0*/  LOP3.LUT R5, R5, 0x1800, RZ, 0xc0, !PT ;  /* 0x0000180005057812 */ /* 0x000fe400078ec0ff */
[----:B-1----:R-:W-:Y:S01]  /*0bb0*/  SHF.R.S32.HI R6, RZ, 0x5, R2 ;  /* 0x00000005ff067819 */ /* 0x002fe20000011402 */
[----:B--2---:R-:W-:Y:S01]  /*0bc0*/  IMAD.SHL.U32 R18, R2, 0x2, RZ ;  /* 0x0000000202127824 */ /* 0x004fe200078e00ff */
[----:B------:R-:W-:Y:S02]  /*0bd0*/  SGXT R17, R17, 0x1 ;  /* 0x000000011111781a */ /* 0x000fe40000000200 */
[--C-:B------:R-:W-:Y:S02]  /*0be0*/  LOP3.LUT R14, R13, 0x780, R4.reuse, 0xf8, !PT ;  /* 0x000007800d0e7812 */ /* 0x100fe400078ef804 */
[----:B------:R-:W-:-:S02]  /*0bf0*/  LOP3.LUT R5, R5, 0x70, R4, 0xf8, !PT ;  /* 0x0000007005057812 */ /* 0x000fc400078ef804 */
[----:B------:R-:W-:Y:S02]  /*0c00*/  SGXT R4, R6, 0x1 ;  /* 0x000000010604781a */ /* 0x000fe40000000200 */
[----:B------:R-:W-:Y:S02]  /*0c10*/  LOP3.LUT R17, R14, 0x2010, R17, 0xf8, !PT ;  /* 0x000020100e117812 */ /* 0x000fe400078ef811 */
[----:B------:R-:W-:Y:S02]  /*0c20*/  LOP3.LUT R5, R5, 0x2010, R4, 0x78, !PT ;  /* 0x0000201005057812 */ /* 0x000fe400078e7804 */
[----:B------:R-:W-:Y:S02]  /*0c30*/  LOP3.LUT R16, R18, 0x80, RZ, 0xc0, !PT ;  /* 0x0000008012107812 */ /* 0x000fe400078ec0ff */
[----:B---3--:R-:W-:Y:S02]  /*0c40*/  LOP3.LUT R19, R17, 0x10, RZ, 0x3c, !PT ;  /* 0x0000001011137812 */ /* 0x008fe400078e3cff */
[----:B------:R-:W-:-:S02]  /*0c50*/  IADD3 R16, R5, UR8, R16 ;  /* 0x0000000805107c10 */ /* 0x000fc4000fffe010 */
[----:B------:R-:W-:Y:S01]  /*0c60*/  LOP3.LUT R2, R2, 0x60, RZ, 0xc0, !PT ;  /* 0x0000006002027812 */ /* 0x000fe200078ec0ff */
[----:B------:R-:W-:Y:S02]  /*0c70*/  WARPGROUP.DEPBAR.LE gsb0, 0x0 ;  /* 0x00008000000079c5 */ /* 0x000fe40000010000 */
[----:B------:R-:W-:Y:S01]  /*0c80*/  IMAD.MOV.U32 R20, RZ, RZ, R28 ;  /* 0x000000ffff147224 */ /* 0x000fe200078e001c */
[----:B------:R-:W-:Y:S01]  /*0c90*/  MOV R21, R30 ;  /* 0x0000001e00157202 */ /* 0x000fe20000000f00 */
[----:B------:R-:W-:Y:S01]  /*0ca0*/  IMAD.MOV.U32 R22, RZ, RZ, R44 ;  /* 0x000000ffff167224 */ /* 0x000fe200078e002c */
[----:B------:R-:W-:Y:S01]  /*0cb0*/  MOV R10, R40 ;  /* 0x00000028000a7202 */ /* 0x000fe20000000f00 */
[----:B------:R-:W-:Y:S01]  /*0cc0*/  IMAD.MOV.U32 R23, RZ, RZ, R46 ;  /* 0x000000ffff177224 */ /* 0x000fe200078e002e */
[----:B------:R-:W-:Y:S01]  /*0cd0*/  BAR.SYNC.DEFER_BLOCKING 0x0 ;  /* 0x0000000000007b1d */ /* 0x000fe20000010000 */
[----:B------:R-:W-:Y:S01]  /*0ce0*/  IMAD.MOV.U32 R8, RZ, RZ, R24 ;  /* 0x000000ffff087224 */ /* 0x000fe200078e0018 */
[----:B------:R-:W-:Y:S01]  /*0cf0*/  MOV R28, R33 ;  /* 0x00000021001c7202 */ /* 0x000fe20000000f00 */
[----:B------:R-:W-:-:S02]  /*0d00*/  IMAD.MOV.U32 R9, RZ, RZ, R26 ;  /* 0x000000ffff097224 */ /* 0x000fc400078e001a */
[----:B------:R-:W-:Y:S02]  /*0d10*/  IMAD.MOV.U32 R11, RZ, RZ, R42 ;  /* 0x000000ffff0b7224 */ /* 0x000fe400078e002a */
[----:B------:R-:W-:Y:S01]  /*0d20*/  IMAD.MOV.U32 R12, RZ, RZ, R32 ;  /* 0x000000ffff0c7224 */ /* 0x000fe200078e0020 */
[----:B------:R-:W-:Y:S01]  /*0d30*/  MOV R4, R36 ;  /* 0x0000002400047202 */ /* 0x000fe20000000f00 */
[----:B------:R-:W0:Y:S01]  /*0d40*/  LDC.64 R32, c[0x0][0x220] ;  /* 0x00008800ff207b82 */ /* 0x000e220000000a00 */
[----:B------:R-:W-:Y:S01]  /*0d50*/  MOV R36, R37 ;  /* 0x0000002500247202 */ /* 0x000fe20000000f00 */
[----:B------:R-:W-:Y:S01]  /*0d60*/  IMAD.MOV.U32 R14, RZ, RZ, R48 ;  /* 0x000000ffff0e7224 */ /* 0x000fe200078e0030 */
[----:B------:R-:W-:Y:S01]  /*0d70*/  MOV R13, R34 ;  /* 0x00000022000d7202 */ /* 0x000fe20000000f00 */
[----:B------:R-:W-:Y:S01]  /*0d80*/  IMAD.MOV.U32 R15, RZ, RZ, R50 ;  /* 0x000000ffff0f7224 */ /* 0x000fe200078e0032 */
[----:B------:R-:W-:Y:S01]  /*0d90*/  MOV R7, R54 ;  /* 0x0000003600077202 */ /* 0x000fe20000000f00 */
[----:B------:R-:W-:Y:S01]  /*0da0*/  IMAD.MOV.U32 R5, RZ, RZ, R38 ;  /* 0x000000ffff057224 */ /* 0x000fe200078e0026 */
[----:B------:R-:W-:Y:S01]  /*0db0*/  MOV R30, R49 ;  /* 0x00000031001e7202 */ /* 0x000fe20000000f00 */
[----:B------:R-:W-:Y:S01]  /*0dc0*/  IMAD.MOV.U32 R6, RZ, RZ, R52 ;  /* 0x000000ffff067224 */ /* 0x000fe200078e0034 */
[----:B------:R-:W-:Y:S01]  /*0dd0*/  MOV R38, R53 ;  /* 0x0000003500267202 */ /* 0x000fe20000000f00 */
[----:B------:R-:W-:-:S02]  /*0de0*/  IMAD.MOV.U32 R37, RZ, RZ, R39 ;  /* 0x000000ffff257224 */ /* 0x000fc400078e0027 */
[----:B------:R-:W-:Y:S01]  /*0df0*/  IMAD.MOV.U32 R39, RZ, RZ, R55 ;  /* 0x000000ffff277224 */ /* 0x000fe200078e0037 */
[----:B------:R1:W-:Y:S04]  /*0e00*/  STS.128 [R17+UR8+0x800], R20 ;  /* 0x0008001411007988 */ /* 0x0003e80008000c08 */
[----:B------:R2:W-:Y:S04]  /*0e10*/  STS.128 [R17+UR8], R8 ;  /* 0x0000000811007988 */ /* 0x0005e80008000c08 */
[----:B------:R-:W-:Y:S01]  /*0e20*/  STS.128 [R17+UR8+0x1000], R12 ;  /* 0x0010000c11007988 */ /* 0x000fe20008000c08 */
[----:B-1----:R-:W-:Y:S01]  /*0e30*/  IMAD.MOV.U32 R20, RZ, RZ, R29 ;  /* 0x000000ffff147224 */ /* 0x002fe200078e001d */
[----:B------:R-:W-:Y:S01]  /*0e40*/  MOV R21, R31 ;  /* 0x0000001f00157202 */ /* 0x000fe20000000f00 */
[----:B------:R-:W-:-:S02]  /*0e50*/  IMAD.MOV.U32 R22, RZ, RZ, R45 ;  /* 0x000000ffff167224 */ /* 0x000fc400078e002d */
[----:B--2---:R-:W-:Y:S01]  /*0e60*/  IMAD.MOV.U32 R8, RZ, RZ, R25 ;  /* 0x000000ffff087224 */ /* 0x004fe200078e0019 */
[----:B------:R-:W-:Y:S01]  /*0e70*/  MOV R10, R41 ;  /* 0x00000029000a7202 */ /* 0x000fe20000000f00 */
[----:B------:R-:W-:Y:S02]  /*0e80*/  IMAD.MOV.U32 R9, RZ, RZ, R27 ;  /* 0x000000ffff097224 */ /* 0x000fe400078e001b */
[----:B------:R-:W-:Y:S02]  /*0e90*/  IMAD.MOV.U32 R11, RZ, RZ, R43 ;  /* 0x000000ffff0b7224 */ /* 0x000fe400078e002b */
[----:B------:R-:W-:Y:S02]  /*0ea0*/  IMAD.MOV.U32 R23, RZ, RZ, R47 ;  /* 0x000000ffff177224 */ /* 0x000fe400078e002f */
[----:B------:R-:W-:Y:S02]  /*0eb0*/  IMAD.MOV.U32 R29, RZ, RZ, R35 ;  /* 0x000000ffff1d7224 */ /* 0x000fe400078e0023 */
[----:B------:R-:W-:Y:S01]  /*0ec0*/  IMAD.MOV.U32 R31, RZ, RZ, R51 ;  /* 0x000000ffff1f7224 */ /* 0x000fe200078e0033 */
[----:B------:R1:W-:Y:S04]  /*0ed0*/  STS.128 [R17+UR8+0x1800], R4 ;  /* 0x0018000411007988 */ /* 0x0003e80008000c08 */
[----:B------:R-:W-:Y:S04]  /*0ee0*/  STS.128 [R19+UR8], R8 ;  /* 0x0000000813007988 */ /* 0x000fe80008000c08 */
[----:B------:R-:W-:Y:S04]  /*0ef0*/  STS.128 [R19+UR8+0x800], R20 ;  /* 0x0008001413007988 */ /* 0x000fe80008000c08 */
[----:B------:R-:W-:Y:S04]  /*0f00*/  STS.128 [R19+UR8+0x1000], R28 ;  /* 0x0010001c13007988 */ /* 0x000fe80008000c08 */
[----:B------:R2:W-:Y:S01]  /*0f10*/  STS.128 [R19+UR8+0x1800], R36 ;  /* 0x0018002413007988 */ /* 0x0005e20008000c08 */
[----:B------:R-:W-:Y:S01]  /*0f20*/  BAR.SYNC.DEFER_BLOCKING 0x0 ;  /* 0x0000000000007b1d */ /* 0x000fe20000010000 */
[----:B------:R-:W-:-:S02]  /*0f30*/  SHF.L.U32 R34, R2, 0x1, RZ ;  /* 0x0000000102227819 */ /* 0x000fc400000006ff */
[-C--:B0-----:R-:W-:Y:S02]  /*0f40*/  LEA R2, P0, R3, R32.reuse, 0x3 ;  /* 0x0000002003027211 */ /* 0x081fe400078018ff */
[----:B-1----:R-:W-:Y:S02]  /*0f50*/  LOP3.LUT R17, R18, 0xc0, RZ, 0xc0, !PT ;  /* 0x000000c012117812 */ /* 0x002fe400078ec0ff */
[----:B------:R-:W-:Y:S02]  /*0f60*/  LEA.HI.X R3, R34, R33, RZ, 0x2, P0 ;  /* 0x0000002122037211 */ /* 0x000fe400000f14ff */
[----:B------:R-:W-:-:S04]  /*0f70*/  LEA R18, P0, R17, R32, 0x2 ;  /* 0x0000002011127211 */ /* 0x000fc800078010ff */
[----:B--2---:R-:W-:Y:S01]  /*0f80*/  LEA.HI.X R19, R17, R33, RZ, 0x2, P0 ;  /* 0x0000002111137211 */ /* 0x004fe200000f14ff */
[----:B------:R-:W0:Y:S04]  /*0f90*/  LDS.128 R12, [R16] ;  /* 0x00000000100c7984 */ /* 0x000e280000000c00 */
[----:B------:R-:W1:Y:S04]  /*0fa0*/  LDS.128 R24, [R16+0x100] ;  /* 0x0001000010187984 */ /* 0x000e680000000c00 */
[----:B------:R-:W2:Y:S04]  /*0fb0*/  LDS.128 R8, [R16+0x200] ;  /* 0x0002000010087984 */ /* 0x000ea80000000c00 */
[----:B------:R-:W3:Y:S04]  /*0fc0*/  LDS.128 R4, [R16+0x300] ;  /* 0x0003000010047984 */ /* 0x000ee80000000c00 */
[----:B------:R-:W4:Y:S04]  /*0fd0*/  LDS.128 R20, [R16+0x400] ;  /* 0x0004000010147984 */ /* 0x000f280000000c00 */
[----:B------:R-:W5:Y:S04]  /*0fe0*/  LDS.128 R28, [R16+0x500] ;  /* 0x00050000101c7984 */ /* 0x000f680000000c00 */
[----:B------:R-:W5:Y:S04]  /*0ff0*/  LDS.128 R32, [R16+0x600] ;  /* 0x0006000010207984 */ /* 0x000f680000000c00 */
[----:B------:R-:W5:Y:S01]  /*1000*/  LDS.128 R36, [R16+0x700] ;  /* 0x0007000010247984 */ /* 0x000f620000000c00 */
[----:B------:R-:W-:-:S04]  /*1010*/  IMAD.WIDE.U32 R2, R0, 0x4, R2 ;  /* 0x0000000400027825 */ /* 0x000fc800078e0002 */
[----:B------:R-:W-:Y:S01]  /*1020*/  IMAD.WIDE.U32 R18, R0, 0x4, R18 ;  /* 0x0000000400127825 */ /* 0x000fe200078e0012 */
[----:B0-----:R-:W-:Y:S04]  /*1030*/  STG.E desc[UR16][R2.64], R12 ;  /* 0x0000000c02007986 */ /* 0x001fe8000c101910 */
[----:B------:R-:W-:Y:S04]  /*1040*/  STG.E desc[UR16][R2.64+0x80], R14 ;  /* 0x0000800e02007986 */ /* 0x000fe8000c101910 */
[----:B------:R-:W-:Y:S04]  /*1050*/  STG.E desc[UR16][R2.64+0x800], R13 ;  /* 0x0008000d02007986 */ /* 0x000fe8000c101910 */
[----:B------:R-:W-:Y:S04]  /*1060*/  STG.E desc[UR16][R2.64+0x880], R15 ;  /* 0x0008800f02007986 */ /* 0x000fe8000c101910 */
[----:B-1----:R-:W-:Y:S04]  /*1070*/  STG.E desc[UR16][R2.64+0x400], R24 ;  /* 0x0004001802007986 */ /* 0x002fe8000c101910 */
[----:B------:R-:W-:Y:S04]  /*1080*/  STG.E desc[UR16][R2.64+0x480], R26 ;  /* 0x0004801a02007986 */ /* 0x000fe8000c101910 */
[----:B------:R-:W-:Y:S04]  /*1090*/  STG.E desc[UR16][R2.64+0xc00], R25 ;  /* 0x000c001902007986 */ /* 0x000fe8000c101910 */
[----:B------:R-:W-:Y:S04]  /*10a0*/  STG.E desc[UR16][R2.64+0xc80], R27 ;  /* 0x000c801b02007986 */ /* 0x000fe8000c101910 */
[----:B--2---:R-:W-:Y:S04]  /*10b0*/  STG.E desc[UR16][R2.64+0x1000], R8 ;  /* 0x0010000802007986 */ /* 0x004fe8000c101910 */
[----:B------:R-:W-:Y:S04]  /*10c0*/  STG.E desc[UR16][R2.64+0x1080], R10 ;  /* 0x0010800a02007986 */ /* 0x000fe8000c101910 */
[----:B------:R-:W-:Y:S04]  /*10d0*/  STG.E desc[UR16][R2.64+0x1800], R9 ;  /* 0x0018000902007986 */ /* 0x000fe8000c101910 */
[----:B------:R-:W-:Y:S04]  /*10e0*/  STG.E desc[UR16][R2.64+0x1880], R11 ;  /* 0x0018800b02007986 */ /* 0x000fe8000c101910 */
[----:B---3--:R-:W-:Y:S04]  /*10f0*/  STG.E desc[UR16][R2.64+0x1400], R4 ;  /* 0x0014000402007986 */ /* 0x008fe8000c101910 */
[----:B------:R-:W-:Y:S04]  /*1100*/  STG.E desc[UR16][R2.64+0x1480], R6 ;  /* 0x0014800602007986 */ /* 0x000fe8000c101910 */
[----:B------:R-:W-:Y:S04]  /*1110*/  STG.E desc[UR16][R2.64+0x1c00], R5 ;  /* 0x001c000502007986 */ /* 0x000fe8000c101910 */
[----:B------:R-:W-:Y:S04]  /*1120*/  STG.E desc[UR16][R2.64+0x1c80], R7 ;  /* 0x001c800702007986 */ /* 0x000fe8000c101910 */
[----:B----4-:R-:W-:Y:S04]  /*1130*/  STG.E desc[UR16][R2.64+0x2000], R20 ;  /* 0x0020001402007986 */ /* 0x010fe8000c101910 */
[----:B------:R-:W-:Y:S04]  /*1140*/  STG.E desc[UR16][R2.64+0x2080], R22 ;  /* 0x0020801602007986 */ /* 0x000fe8000c101910 */
[----:B------:R-:W-:Y:S04]  /*1150*/  STG.E desc[UR16][R2.64+0x2800], R21 ;  /* 0x0028001502007986 */ /* 0x000fe8000c101910 */
[----:B------:R-:W-:Y:S04]  /*1160*/  STG.E desc[UR16][R2.64+0x2880], R23 ;  /* 0x0028801702007986 */ /* 0x000fe8000c101910 */
[----:B-----5:R-:W-:Y:S04]  /*1170*/  STG.E desc[UR16][R2.64+0x2400], R28 ;  /* 0x0024001c02007986 */ /* 0x020fe8000c101910 */
[----:B------:R-:W-:Y:S04]  /*1180*/  STG.E desc[UR16][R2.64+0x2480], R30 ;  /* 0x0024801e02007986 */ /* 0x000fe8000c101910 */
        /* <DEDUP_REMOVED lines=9> */
[----:B------:R-:W-:Y:S01]  /*1220*/  STG.E desc[UR16][R18.64+0x3c80], R39 ;  /* 0x003c802712007986 */ /* 0x000fe2000c101910 */
[----:B------:R-:W-:Y:S05]  /*1230*/  EXIT ;  /* 0x000000000000794d */ /* 0x000fea0003800000 */
.L_x_0:
[----:B------:R-:W-:-:S00]  /*1240*/  BRA `(.L_x_0) ;  /* 0xfffffffc00fc7947 */ /* 0x000fc0000383ffff */
[----:B------:R-:W-:-:S00]  /*1250*/  NOP ;  /* 0x0000000000007918 */ /* 0x000fc00000000000 */
        /* <DEDUP_REMOVED lines=10> */
.L_x_1:


//--------------------- .nv.shared.gluon_mma      --------------------------
	.section	.nv.shared.gluon_mma,"aw",@nobits
	.sectionflags	@""
	.align	16
	.zero		1024


//--------------------- .nv.shared.reserved.0     --------------------------
	.section	.nv.shared.reserved.0,"aw",@nobits
	.weak		__nv_reservedSMEM_offset_0_alias
	.size		__nv_reservedSMEM_offset_0_alias, 0, 0
	.other		__nv_reservedSMEM_offset_0_alias,@"STO_CUDA_RESERVED_SHARED STV_DEFAULT"
__nv_reservedSMEM_offset_0_alias:
	.zero		0


//--------------------- .nv.constant0.gluon_mma   --------------------------
	.section	.nv.constant0.gluon_mma,"a",@progbits
	.sectionflags	@""
	.align	4
.nv.constant0.gluon_mma:
	.zero		568


//--------------------- SYMBOLS --------------------------

	.type		.nv.reservedSmem.offset0,@object
	.size		.nv.reservedSmem.offset0,0x4
